	.headerflags	@"EF_CUDA_TEXMODE_UNIFIED EF_CUDA_64BIT_ADDRESS EF_CUDA_ACCELERATORS EF_CUDA_SM90 EF_CUDA_VIRTUAL_SM(EF_CUDA_SM90)"
	.elftype	@"ET_EXEC"


//--------------------- .nv.info                  --------------------------
	.section	.nv.info,"",@"SHT_CUDA_INFO"
	.align	4


	//----- nvinfo : EIATTR_REGCOUNT
	.align		4
        /*0000*/ 	.byte	0x04, 0x2f
        /*0002*/ 	.short	(.L_3 - .L_2)
	.align		4
.L_2:
        /*0004*/ 	.word	index@(triton_poi_fused__native_batch_norm_legit_no_training_relu_8)
        /*0008*/ 	.word	0x00000011


	//----- nvinfo : EIATTR_MIN_STACK_SIZE
	.align		4
.L_3:
        /*000c*/ 	.byte	0x04, 0x12
        /*000e*/ 	.short	(.L_5 - .L_4)
	.align		4
.L_4:
        /*0010*/ 	.word	index@(triton_poi_fused__native_batch_norm_legit_no_training_relu_8)
        /*0014*/ 	.word	0x00000000


	//----- nvinfo : EIATTR_FRAME_SIZE
	.align		4
.L_5:
        /*0018*/ 	.byte	0x04, 0x11
        /*001a*/ 	.short	(.L_7 - .L_6)
	.align		4
.L_6:
        /*001c*/ 	.word	index@(triton_poi_fused__native_batch_norm_legit_no_training_relu_8)
        /*0020*/ 	.word	0x00000000


	//----- nvinfo : EIATTR_MIN_STACK_SIZE
	.align		4
.L_7:
        /*0024*/ 	.byte	0x04, 0x12
        /*0026*/ 	.short	(.L_9 - .L_8)
	.align		4
.L_8:
        /*0028*/ 	.word	index@(triton_poi_fused__native_batch_norm_legit_no_training_relu_8)
        /*002c*/ 	.word	0x00000000
.L_9:


//--------------------- .nv.info.triton_poi_fused__native_batch_norm_legit_no_training_relu_8 --------------------------
	.section	.nv.info.triton_poi_fused__native_batch_norm_legit_no_training_relu_8,"",@"SHT_CUDA_INFO"
	.sectionflags	@""
	.align	4


	//----- nvinfo : EIATTR_CUDA_API_VERSION
	.align		4
        /*0000*/ 	.byte	0x04, 0x37
        /*0002*/ 	.short	(.L_11 - .L_10)
.L_10:
        /*0004*/ 	.word	0x0000007c


	//----- nvinfo : EIATTR_KPARAM_INFO
	.align		4
.L_11:
        /*0008*/ 	.byte	0x04, 0x17
        /*000a*/ 	.short	(.L_13 - .L_12)
.L_12:
        /*000c*/ 	.word	0x00000000
        /*0010*/ 	.short	0x0006
        /*0012*/ 	.short	0x0030
        /*0014*/ 	.byte	0x00, 0xf0, 0x11, 0x00


	//----- nvinfo : EIATTR_KPARAM_INFO
	.align		4
.L_13:
        /*0018*/ 	.byte	0x04, 0x17
        /*001a*/ 	.short	(.L_15 - .L_14)
.L_14:
        /*001c*/ 	.word	0x00000000
        /*0020*/ 	.short	0x0005
        /*0022*/ 	.short	0x0028
        /*0024*/ 	.byte	0x00, 0xf4, 0x21, 0x00


	//----- nvinfo : EIATTR_KPARAM_INFO
	.align		4
.L_15:
        /*0028*/ 	.byte	0x04, 0x17
        /*002a*/ 	.short	(.L_17 - .L_16)
.L_16:
        /*002c*/ 	.word	0x00000000
        /*0030*/ 	.short	0x0004
        /*0032*/ 	.short	0x0020
        /*0034*/ 	.byte	0x00, 0xf4, 0x21, 0x00


	//----- nvinfo : EIATTR_KPARAM_INFO
	.align		4
.L_17:
        /*0038*/ 	.byte	0x04, 0x17
        /*003a*/ 	.short	(.L_19 - .L_18)
.L_18:
        /*003c*/ 	.word	0x00000000
        /*0040*/ 	.short	0x0003
        /*0042*/ 	.short	0x0018
        /*0044*/ 	.byte	0x00, 0xf4, 0x21, 0x00


	//----- nvinfo : EIATTR_KPARAM_INFO
	.align		4
.L_19:
        /*0048*/ 	.byte	0x04, 0x17
        /*004a*/ 	.short	(.L_21 - .L_20)
.L_20:
        /*004c*/ 	.word	0x00000000
        /*0050*/ 	.short	0x0002
        /*0052*/ 	.short	0x0010
        /*0054*/ 	.byte	0x00, 0xf4, 0x21, 0x00


	//----- nvinfo : EIATTR_KPARAM_INFO
	.align		4
.L_21:
        /*0058*/ 	.byte	0x04, 0x17
        /*005a*/ 	.short	(.L_23 - .L_22)
.L_22:
        /*005c*/ 	.word	0x00000000
        /*0060*/ 	.short	0x0001
        /*0062*/ 	.short	0x0008
        /*0064*/ 	.byte	0x00, 0xf4, 0x21, 0x00


	//----- nvinfo : EIATTR_KPARAM_INFO
	.align		4
.L_23:
        /*0068*/ 	.byte	0x04, 0x17
        /*006a*/ 	.short	(.L_25 - .L_24)
.L_24:
        /*006c*/ 	.word	0x00000000
        /*0070*/ 	.short	0x0000
        /*0072*/ 	.short	0x0000
        /*0074*/ 	.byte	0x00, 0xf4, 0x21, 0x00


	//----- nvinfo : EIATTR_SPARSE_MMA_MASK
	.align		4
.L_25:
        /*0078*/ 	.byte	0x03, 0x50
        /*007a*/ 	.short	0x0000


	//----- nvinfo : EIATTR_MAXREG_COUNT
	.align		4
        /*007c*/ 	.byte	0x03, 0x1b
        /*007e*/ 	.short	0x00ff


	//----- nvinfo : EIATTR_EXIT_INSTR_OFFSETS
	.align		4
        /*0080*/ 	.byte	0x04, 0x1c
        /*0082*/ 	.short	(.L_27 - .L_26)


	//   ....[0]....
.L_26:
        /*0084*/ 	.word	0x00000360


	//----- nvinfo : EIATTR_REQNTID
	.align		4
.L_27:
        /*0088*/ 	.byte	0x04, 0x10
        /*008a*/ 	.short	(.L_29 - .L_28)
.L_28:
        /*008c*/ 	.word	0x00000080
        /*0090*/ 	.word	0x00000001
        /*0094*/ 	.word	0x00000001


	//----- nvinfo : EIATTR_CBANK_PARAM_SIZE
	.align		4
.L_29:
        /*0098*/ 	.byte	0x03, 0x19
        /*009a*/ 	.short	0x0034


	//----- nvinfo : EIATTR_PARAM_CBANK
	.align		4
        /*009c*/ 	.byte	0x04, 0x0a
        /*009e*/ 	.short	(.L_31 - .L_30)
	.align		4
.L_30:
        /*00a0*/ 	.word	index@(.nv.constant0.triton_poi_fused__native_batch_norm_legit_no_training_relu_8)
        /*00a4*/ 	.short	0x0210
        /*00a6*/ 	.short	0x0034


	//----- nvinfo : EIATTR_SW_WAR
	.align		4
.L_31:
        /*00a8*/ 	.byte	0x04, 0x36
        /*00aa*/ 	.short	(.L_33 - .L_32)
.L_32:
        /*00ac*/ 	.word	0x00000008
.L_33:


//--------------------- .nv.callgraph             --------------------------
	.section	.nv.callgraph,"",@"SHT_CUDA_CALLGRAPH"
	.align	4
	.sectionentsize	8
	.align		4
        /*0000*/ 	.word	0x00000000
	.align		4
        /*0004*/ 	.word	0xffffffff
	.align		4
        /*0008*/ 	.word	0x00000000
	.align		4
        /*000c*/ 	.word	0xfffffffe
	.align		4
        /*0010*/ 	.word	0x00000000
	.align		4
        /*0014*/ 	.word	0xfffffffd
	.align		4
        /*0018*/ 	.word	0x00000000
	.align		4
        /*001c*/ 	.word	0xfffffffc


//--------------------- .nv.constant4             --------------------------
	.section	.nv.constant4,"a",@progbits
	.align	8
	.align		8
.nv.constant4:
        /*0000*/ 	.dword	_$_str
	.align		8
        /*0008*/ 	.dword	_$_str_$_2


//--------------------- .text.triton_poi_fused__native_batch_norm_legit_no_training_relu_8 --------------------------
	.section	.text.triton_poi_fused__native_batch_norm_legit_no_training_relu_8,"ax",@progbits
	.align	128
        .global         triton_poi_fused__native_batch_norm_legit_no_training_relu_8
        .type           triton_poi_fused__native_batch_norm_legit_no_training_relu_8,@function
        .size           triton_poi_fused__native_batch_norm_legit_no_training_relu_8,(.L_x_1 - triton_poi_fused__native_batch_norm_legit_no_training_relu_8)
        .other          triton_poi_fused__native_batch_norm_legit_no_training_relu_8,@"STO_CUDA_ENTRY STV_DEFAULT"
triton_poi_fused__native_batch_norm_legit_no_training_relu_8:
.text.triton_poi_fused__native_batch_norm_legit_no_training_relu_8:
[----:B------:R-:W-:Y:S01]  /*0000*/  LDC R1, c[0x0][0x28] ;  /* 0x00000a00ff017b82 */ /* 0x000fe20000000800 */
[----:B------:R-:W1:Y:S07]  /*0010*/  S2R R0, SR_TID.X ;  /* 0x0000000000007919 */ /* 0x000e6e0000002100 */
[----:B------:R-:W2:Y:S01]  /*0020*/  LDC.64 R6, c[0x0][0x220] ;  /* 0x00008800ff067b82 */ /* 0x000ea20000000a00 */
[----:B------:R-:W-:Y:S01]  /*0030*/  ULDC.64 UR4, c[0x0][0x208] ;  /* 0x0000820000047ab9 */ /* 0x000fe20000000a00 */
[----:B------:R-:W3:Y:S06]  /*0040*/  S2R R5, SR_CTAID.X ;  /* 0x0000000000057919 */ /* 0x000eec0000002500 */
[----:B------:R-:W4:Y:S08]  /*0050*/  LDC.64 R8, c[0x0][0x228] ;  /* 0x00008a00ff087b82 */ /* 0x000f300000000a00 */
[----:B------:R-:W5:Y:S01]  /*0060*/  LDC.64 R10, c[0x0][0x230] ;  /* 0x00008c00ff0a7b82 */ /* 0x000f620000000a00 */
[----:B-1----:R-:W-:-:S02]  /*0070*/  SHF.L.U32 R0, R0, 0x1, RZ ;  /* 0x0000000100007819 */ /* 0x002fc400000006ff */
[----:B---3--:R-:W-:Y:S02]  /*0080*/  SHF.R.S32.HI R3, RZ, 0x17, R5 ;  /* 0x00000017ff037819 */ /* 0x008fe40000011405 */
[----:B------:R-:W-:Y:S02]  /*0090*/  LOP3.LUT R0, R0, 0xfe, RZ, 0xc0, !PT ;  /* 0x000000fe00007812 */ /* 0x000fe400078ec0ff */
[----:B------:R-:W-:Y:S02]  /*00a0*/  SGXT R3, R3, 0x1 ;  /* 0x000000010303781a */ /* 0x000fe40000000200 */
[----:B------:R-:W-:-:S04]  /*00b0*/  LEA R0, R5, R0, 0x8 ;  /* 0x0000000005007211 */ /* 0x000fc800078e40ff */
[----:B------:R-:W-:-:S04]  /*00c0*/  LEA.HI R3, R3, R0, RZ, 0x6 ;  /* 0x0000000003037211 */ /* 0x000fc800078f30ff */
[----:B------:R-:W-:-:S05]  /*00d0*/  SHF.R.S32.HI R3, RZ, 0x6, R3 ;  /* 0x00000006ff037819 */ /* 0x000fca0000011403 */
[----:B------:R-:W-:-:S05]  /*00e0*/  IMAD.HI R2, R3, 0x2aaaaaab, RZ ;  /* 0x2aaaaaab03027827 */ /* 0x000fca00078e02ff */
[----:B------:R-:W-:-:S04]  /*00f0*/  SHF.R.U32.HI R5, RZ, 0x1f, R2 ;  /* 0x0000001fff057819 */ /* 0x000fc80000011602 */
[----:B------:R-:W-:Y:S02]  /*0100*/  LEA.HI R2, R2, R5, RZ, 0x1c ;  /* 0x0000000502027211 */ /* 0x000fe400078fe0ff */
[----:B------:R-:W1:Y:S03]  /*0110*/  LDC.64 R4, c[0x0][0x218] ;  /* 0x00008600ff047b82 */ /* 0x000e660000000a00 */
[----:B------:R-:W-:-:S04]  /*0120*/  IMAD R13, R2, -0x60, R3 ;  /* 0xffffffa0020d7824 */ /* 0x000fc800078e0203 */
[C---:B--2---:R-:W-:Y:S01]  /*0130*/  IMAD.WIDE R6, R13.reuse, 0x4, R6 ;  /* 0x000000040d067825 */ /* 0x044fe200078e0206 */
[----:B------:R-:W2:Y:S05]  /*0140*/  LDC.64 R2, c[0x0][0x210] ;  /* 0x00008400ff027b82 */ /* 0x000eaa0000000a00 */
[----:B------:R-:W3:Y:S01]  /*0150*/  LDG.E.EL R6, desc[UR4][R6.64] ;  /* 0x0000000406067981 */ /* 0x000ee2000c2e1900 */
[----:B----4-:R-:W-:-:S04]  /*0160*/  IMAD.WIDE R8, R13, 0x4, R8 ;  /* 0x000000040d087825 */ /* 0x010fc800078e0208 */
[C---:B-----5:R-:W-:Y:S02]  /*0170*/  IMAD.WIDE R10, R13.reuse, 0x4, R10 ;  /* 0x000000040d0a7825 */ /* 0x060fe400078e020a */
[----:B------:R-:W4:Y:S02]  /*0180*/  LDG.E.EL R8, desc[UR4][R8.64] ;  /* 0x0000000408087981 */ /* 0x000f24000c2e1900 */
[----:B-1----:R-:W-:Y:S02]  /*0190*/  IMAD.WIDE R4, R13, 0x4, R4 ;  /* 0x000000040d047825 */ /* 0x002fe400078e0204 */
[----:B------:R-:W4:Y:S04]  /*01a0*/  LDG.E.EL R11, desc[UR4][R10.64] ;  /* 0x000000040a0b7981 */ /* 0x000f28000c2e1900 */
[----:B------:R1:W5:Y:S01]  /*01b0*/  LDG.E.EL R12, desc[UR4][R4.64] ;  /* 0x00000004040c7981 */ /* 0x000362000c2e1900 */
[----:B--2---:R-:W-:-:S06]  /*01c0*/  IMAD.WIDE R2, R0, 0x4, R2 ;  /* 0x0000000400027825 */ /* 0x004fcc00078e0202 */
[----:B------:R-:W5:Y:S01]  /*01d0*/  LDG.E.64 R2, desc[UR4][R2.64] ;  /* 0x0000000402027981 */ /* 0x000f62000c1e1b00 */
[----:B------:R-:W-:Y:S01]  /*01e0*/  HFMA2.MMA R14, -RZ, RZ, 1.625, 0 ;  /* 0x3e800000ff0e7435 */ /* 0x000fe200000001ff */
[----:B-1----:R-:W1:Y:S02]  /*01f0*/  LDC.64 R4, c[0x0][0x238] ;  /* 0x00008e00ff047b82 */ /* 0x002e640000000a00 */
[----:B-1----:R-:W-:-:S04]  /*0200*/  IMAD.WIDE R4, R0, 0x4, R4 ;  /* 0x0000000400047825 */ /* 0x002fc800078e0204 */
[----:B---3--:R-:W-:-:S04]  /*0210*/  FADD R6, R6, 9.9999997473787516356e-06 ;  /* 0x3727c5ac06067421 */ /* 0x008fc80000000000 */
[----:B------:R-:W1:Y:S02]  /*0220*/  MUFU.SQRT R7, R6 ;  /* 0x0000000600077308 */ /* 0x000e640000002000 */
[C---:B-1----:R-:W-:Y:S02]  /*0230*/  FSETP.GT.AND P0, PT, R7.reuse, 8.50705917302346158658e+37, PT ;  /* 0x7e8000000700780b */ /* 0x042fe40003f04000 */
[----:B------:R-:W-:-:S11]  /*0240*/  FSETP.GEU.AND P1, PT, R7, 1.175494350822287508e-38, PT ;  /* 0x008000000700780b */ /* 0x000fd60003f2e000 */
[----:B------:R-:W-:-:S04]  /*0250*/  @P0 FMUL R7, R7, 0.25 ;  /* 0x3e80000007070820 */ /* 0x000fc80000400000 */
[----:B------:R-:W-:-:S06]  /*0260*/  @!P1 FMUL R7, R7, 16777216 ;  /* 0x4b80000007079820 */ /* 0x000fcc0000400000 */
[----:B------:R-:W1:Y:S01]  /*0270*/  MUFU.RCP R7, R7 ;  /* 0x0000000700077308 */ /* 0x000e620000001000 */
[----:B------:R-:W-:Y:S01]  /*0280*/  FSEL R14, R14, 1, P0 ;  /* 0x3f8000000e0e7808 */ /* 0x000fe20000000000 */
[----:B-----5:R-:W-:-:S04]  /*0290*/  FADD R2, R2, -R12 ;  /* 0x8000000c02027221 */ /* 0x020fc80000000000 */
[----:B------:R-:W-:Y:S01]  /*02a0*/  @!P1 FMUL R14, R14, 16777216 ;  /* 0x4b8000000e0e9820 */ /* 0x000fe20000400000 */
[----:B------:R-:W-:-:S03]  /*02b0*/  FADD R3, R3, -R12 ;  /* 0x8000000c03037221 */ /* 0x000fc60000000000 */
[----:B-1----:R-:W-:-:S04]  /*02c0*/  FMUL R14, R7, R14 ;  /* 0x0000000e070e7220 */ /* 0x002fc80000400000 */
[-C--:B------:R-:W-:Y:S01]  /*02d0*/  FMUL R2, R2, R14.reuse ;  /* 0x0000000e02027220 */ /* 0x080fe20000400000 */
[----:B------:R-:W-:-:S03]  /*02e0*/  FMUL R14, R3, R14 ;  /* 0x0000000e030e7220 */ /* 0x000fc60000400000 */
[C-C-:B----4-:R-:W-:Y:S01]  /*02f0*/  FFMA R2, R8.reuse, R2, R11.reuse ;  /* 0x0000000208027223 */ /* 0x150fe2000000000b */
[----:B------:R-:W-:-:S04]  /*0300*/  FFMA R14, R8, R14, R11 ;  /* 0x0000000e080e7223 */ /* 0x000fc8000000000b */
[----:B------:R-:W-:Y:S02]  /*0310*/  FSETP.GEU.AND P0, PT, R2, RZ, PT ;  /* 0x000000ff0200720b */ /* 0x000fe40003f0e000 */
[----:B------:R-:W-:Y:S02]  /*0320*/  FSETP.GEU.AND P1, PT, R14, RZ, PT ;  /* 0x000000ff0e00720b */ /* 0x000fe40003f2e000 */
[----:B------:R-:W-:Y:S02]  /*0330*/  FSEL R2, R2, RZ, P0 ;  /* 0x000000ff02027208 */ /* 0x000fe40000000000 */
[----:B------:R-:W-:-:S05]  /*0340*/  FSEL R3, R14, RZ, P1 ;  /* 0x000000ff0e037208 */ /* 0x000fca0000800000 */
[----:B------:R-:W-:Y:S01]  /*0350*/  STG.E.64 desc[UR4][R4.64], R2 ;  /* 0x0000000204007986 */ /* 0x000fe2000c101b04 */
[----:B------:R-:W-:Y:S05]  /*0360*/  EXIT ;  /* 0x000000000000794d */ /* 0x000fea0003800000 */
.L_x_0:
[----:B------:R-:W-:-:S00]  /*0370*/  BRA `(.L_x_0) ;  /* 0xfffffffc00fc7947 */ /* 0x000fc0000383ffff */
[----:B------:R-:W-:-:S00]  /*0380*/  NOP ;  /* 0x0000000000007918 */ /* 0x000fc00000000000 */
[----:B------:R-:W-:-:S00]  /*0390*/  NOP ;  /* 0x0000000000007918 */ /* 0x000fc00000000000 */
[----:B------:R-:W-:-:S00]  /*03a0*/  NOP ;  /* 0x0000000000007918 */ /* 0x000fc00000000000 */
[----:B------:R-:W-:-:S00]  /*03b0*/  NOP ;  /* 0x0000000000007918 */ /* 0x000fc00000000000 */
[----:B------:R-:W-:-:S00]  /*03c0*/  NOP ;  /* 0x0000000000007918 */ /* 0x000fc00000000000 */
[----:B------:R-:W-:-:S00]  /*03d0*/  NOP ;  /* 0x0000000000007918 */ /* 0x000fc00000000000 */
[----:B------:R-:W-:-:S00]  /*03e0*/  NOP ;  /* 0x0000000000007918 */ /* 0x000fc00000000000 */
[----:B------:R-:W-:-:S00]  /*03f0*/  NOP ;  /* 0x0000000000007918 */ /* 0x000fc00000000000 */
.L_x_1:


//--------------------- .nv.global.init           --------------------------
	.section	.nv.global.init,"aw",@progbits
.nv.global.init:
	.type		_$_str,@object
	.size		_$_str,(_$_str_$_2 - _$_str)
_$_str:
        /*0000*/ 	.byte	0x5f, 0x5f, 0x43, 0x55, 0x44, 0x41, 0x5f, 0x46, 0x54, 0x5a, 0x00
	.type		_$_str_$_2,@object
	.size		_$_str_$_2,(.L_1 - _$_str_$_2)
_$_str_$_2:
        /*000b*/ 	.byte	0x5f, 0x5f, 0x43, 0x55, 0x44, 0x41, 0x5f, 0x50, 0x52, 0x45, 0x43, 0x5f, 0x53, 0x51, 0x52, 0x54
        /*001b*/ 	.byte	0x00
.L_1:


//--------------------- .nv.constant0.triton_poi_fused__native_batch_norm_legit_no_training_relu_8 --------------------------
	.section	.nv.constant0.triton_poi_fused__native_batch_norm_legit_no_training_relu_8,"a",@progbits
	.sectionflags	@""
	.align	4
.nv.constant0.triton_poi_fused__native_batch_norm_legit_no_training_relu_8:
	.zero		580
